	.headerflags	@"EF_CUDA_TEXMODE_UNIFIED EF_CUDA_64BIT_ADDRESS EF_CUDA_ACCELERATORS EF_CUDA_SM90 EF_CUDA_VIRTUAL_SM(EF_CUDA_SM90)"
	.elftype	@"ET_EXEC"


//--------------------- .nv.info                  --------------------------
	.section	.nv.info,"",@"SHT_CUDA_INFO"
	.align	4


	//----- nvinfo : EIATTR_REGCOUNT
	.align		4
        /*0000*/ 	.byte	0x04, 0x2f
        /*0002*/ 	.short	(.L_3 - .L_2)
	.align		4
.L_2:
        /*0004*/ 	.word	index@(triton_poi_fused__native_batch_norm_legit_no_training_relu_49)
        /*0008*/ 	.word	0x00000012


	//----- nvinfo : EIATTR_MIN_STACK_SIZE
	.align		4
.L_3:
        /*000c*/ 	.byte	0x04, 0x12
        /*000e*/ 	.short	(.L_5 - .L_4)
	.align		4
.L_4:
        /*0010*/ 	.word	index@(triton_poi_fused__native_batch_norm_legit_no_training_relu_49)
        /*0014*/ 	.word	0x00000000


	//----- nvinfo : EIATTR_FRAME_SIZE
	.align		4
.L_5:
        /*0018*/ 	.byte	0x04, 0x11
        /*001a*/ 	.short	(.L_7 - .L_6)
	.align		4
.L_6:
        /*001c*/ 	.word	index@(triton_poi_fused__native_batch_norm_legit_no_training_relu_49)
        /*0020*/ 	.word	0x00000000


	//----- nvinfo : EIATTR_MIN_STACK_SIZE
	.align		4
.L_7:
        /*0024*/ 	.byte	0x04, 0x12
        /*0026*/ 	.short	(.L_9 - .L_8)
	.align		4
.L_8:
        /*0028*/ 	.word	index@(triton_poi_fused__native_batch_norm_legit_no_training_relu_49)
        /*002c*/ 	.word	0x00000000
.L_9:


//--------------------- .nv.info.triton_poi_fused__native_batch_norm_legit_no_training_relu_49 --------------------------
	.section	.nv.info.triton_poi_fused__native_batch_norm_legit_no_training_relu_49,"",@"SHT_CUDA_INFO"
	.sectionflags	@""
	.align	4


	//----- nvinfo : EIATTR_CUDA_API_VERSION
	.align		4
        /*0000*/ 	.byte	0x04, 0x37
        /*0002*/ 	.short	(.L_11 - .L_10)
.L_10:
        /*0004*/ 	.word	0x0000007c


	//----- nvinfo : EIATTR_KPARAM_INFO
	.align		4
.L_11:
        /*0008*/ 	.byte	0x04, 0x17
        /*000a*/ 	.short	(.L_13 - .L_12)
.L_12:
        /*000c*/ 	.word	0x00000000
        /*0010*/ 	.short	0x0006
        /*0012*/ 	.short	0x0030
        /*0014*/ 	.byte	0x00, 0xf0, 0x11, 0x00


	//----- nvinfo : EIATTR_KPARAM_INFO
	.align		4
.L_13:
        /*0018*/ 	.byte	0x04, 0x17
        /*001a*/ 	.short	(.L_15 - .L_14)
.L_14:
        /*001c*/ 	.word	0x00000000
        /*0020*/ 	.short	0x0005
        /*0022*/ 	.short	0x0028
        /*0024*/ 	.byte	0x00, 0xf4, 0x21, 0x00


	//----- nvinfo : EIATTR_KPARAM_INFO
	.align		4
.L_15:
        /*0028*/ 	.byte	0x04, 0x17
        /*002a*/ 	.short	(.L_17 - .L_16)
.L_16:
        /*002c*/ 	.word	0x00000000
        /*0030*/ 	.short	0x0004
        /*0032*/ 	.short	0x0020
        /*0034*/ 	.byte	0x00, 0xf4, 0x21, 0x00


	//----- nvinfo : EIATTR_KPARAM_INFO
	.align		4
.L_17:
        /*0038*/ 	.byte	0x04, 0x17
        /*003a*/ 	.short	(.L_19 - .L_18)
.L_18:
        /*003c*/ 	.word	0x00000000
        /*0040*/ 	.short	0x0003
        /*0042*/ 	.short	0x0018
        /*0044*/ 	.byte	0x00, 0xf4, 0x21, 0x00


	//----- nvinfo : EIATTR_KPARAM_INFO
	.align		4
.L_19:
        /*0048*/ 	.byte	0x04, 0x17
        /*004a*/ 	.short	(.L_21 - .L_20)
.L_20:
        /*004c*/ 	.word	0x00000000
        /*0050*/ 	.short	0x0002
        /*0052*/ 	.short	0x0010
        /*0054*/ 	.byte	0x00, 0xf4, 0x21, 0x00


	//----- nvinfo : EIATTR_KPARAM_INFO
	.align		4
.L_21:
        /*0058*/ 	.byte	0x04, 0x17
        /*005a*/ 	.short	(.L_23 - .L_22)
.L_22:
        /*005c*/ 	.word	0x00000000
        /*0060*/ 	.short	0x0001
        /*0062*/ 	.short	0x0008
        /*0064*/ 	.byte	0x00, 0xf4, 0x21, 0x00


	//----- nvinfo : EIATTR_KPARAM_INFO
	.align		4
.L_23:
        /*0068*/ 	.byte	0x04, 0x17
        /*006a*/ 	.short	(.L_25 - .L_24)
.L_24:
        /*006c*/ 	.word	0x00000000
        /*0070*/ 	.short	0x0000
        /*0072*/ 	.short	0x0000
        /*0074*/ 	.byte	0x00, 0xf4, 0x21, 0x00


	//----- nvinfo : EIATTR_SPARSE_MMA_MASK
	.align		4
.L_25:
        /*0078*/ 	.byte	0x03, 0x50
        /*007a*/ 	.short	0x0000


	//----- nvinfo : EIATTR_MAXREG_COUNT
	.align		4
        /*007c*/ 	.byte	0x03, 0x1b
        /*007e*/ 	.short	0x00ff


	//----- nvinfo : EIATTR_EXIT_INSTR_OFFSETS
	.align		4
        /*0080*/ 	.byte	0x04, 0x1c
        /*0082*/ 	.short	(.L_27 - .L_26)


	//   ....[0]....
.L_26:
        /*0084*/ 	.word	0x000003d0


	//----- nvinfo : EIATTR_REQNTID
	.align		4
.L_27:
        /*0088*/ 	.byte	0x04, 0x10
        /*008a*/ 	.short	(.L_29 - .L_28)
.L_28:
        /*008c*/ 	.word	0x00000080
        /*0090*/ 	.word	0x00000001
        /*0094*/ 	.word	0x00000001


	//----- nvinfo : EIATTR_CBANK_PARAM_SIZE
	.align		4
.L_29:
        /*0098*/ 	.byte	0x03, 0x19
        /*009a*/ 	.short	0x0034


	//----- nvinfo : EIATTR_PARAM_CBANK
	.align		4
        /*009c*/ 	.byte	0x04, 0x0a
        /*009e*/ 	.short	(.L_31 - .L_30)
	.align		4
.L_30:
        /*00a0*/ 	.word	index@(.nv.constant0.triton_poi_fused__native_batch_norm_legit_no_training_relu_49)
        /*00a4*/ 	.short	0x0210
        /*00a6*/ 	.short	0x0034


	//----- nvinfo : EIATTR_SW_WAR
	.align		4
.L_31:
        /*00a8*/ 	.byte	0x04, 0x36
        /*00aa*/ 	.short	(.L_33 - .L_32)
.L_32:
        /*00ac*/ 	.word	0x00000008
.L_33:


//--------------------- .nv.callgraph             --------------------------
	.section	.nv.callgraph,"",@"SHT_CUDA_CALLGRAPH"
	.align	4
	.sectionentsize	8
	.align		4
        /*0000*/ 	.word	0x00000000
	.align		4
        /*0004*/ 	.word	0xffffffff
	.align		4
        /*0008*/ 	.word	0x00000000
	.align		4
        /*000c*/ 	.word	0xfffffffe
	.align		4
        /*0010*/ 	.word	0x00000000
	.align		4
        /*0014*/ 	.word	0xfffffffd
	.align		4
        /*0018*/ 	.word	0x00000000
	.align		4
        /*001c*/ 	.word	0xfffffffc


//--------------------- .nv.constant4             --------------------------
	.section	.nv.constant4,"a",@progbits
	.align	8
	.align		8
.nv.constant4:
        /*0000*/ 	.dword	_$_str
	.align		8
        /*0008*/ 	.dword	_$_str_$_2


//--------------------- .text.triton_poi_fused__native_batch_norm_legit_no_training_relu_49 --------------------------
	.section	.text.triton_poi_fused__native_batch_norm_legit_no_training_relu_49,"ax",@progbits
	.align	128
        .global         triton_poi_fused__native_batch_norm_legit_no_training_relu_49
        .type           triton_poi_fused__native_batch_norm_legit_no_training_relu_49,@function
        .size           triton_poi_fused__native_batch_norm_legit_no_training_relu_49,(.L_x_1 - triton_poi_fused__native_batch_norm_legit_no_training_relu_49)
        .other          triton_poi_fused__native_batch_norm_legit_no_training_relu_49,@"STO_CUDA_ENTRY STV_DEFAULT"
triton_poi_fused__native_batch_norm_legit_no_training_relu_49:
.text.triton_poi_fused__native_batch_norm_legit_no_training_relu_49:
[----:B------:R-:W-:Y:S01]  /*0000*/  LDC R1, c[0x0][0x28] ;  /* 0x00000a00ff017b82 */ /* 0x000fe20000000800 */
[----:B------:R-:W1:Y:S07]  /*0010*/  S2R R0, SR_TID.X ;  /* 0x0000000000007919 */ /* 0x000e6e0000002100 */
[----:B------:R-:W2:Y:S01]  /*0020*/  LDC.64 R2, c[0x0][0x220] ;  /* 0x00008800ff027b82 */ /* 0x000ea20000000a00 */
[----:B------:R-:W-:Y:S01]  /*0030*/  ULDC.64 UR4, c[0x0][0x208] ;  /* 0x0000820000047ab9 */ /* 0x000fe20000000a00 */
[----:B------:R-:W3:Y:S06]  /*0040*/  S2R R7, SR_CTAID.X ;  /* 0x0000000000077919 */ /* 0x000eec0000002500 */
[----:B------:R-:W4:Y:S08]  /*0050*/  LDC.64 R8, c[0x0][0x228] ;  /* 0x00008a00ff087b82 */ /* 0x000f300000000a00 */
[----:B------:R-:W5:Y:S01]  /*0060*/  LDC.64 R10, c[0x0][0x230] ;  /* 0x00008c00ff0a7b82 */ /* 0x000f620000000a00 */
[----:B-1----:R-:W-:-:S02]  /*0070*/  SHF.L.U32 R0, R0, 0x1, RZ ;  /* 0x0000000100007819 */ /* 0x002fc400000006ff */
[----:B---3--:R-:W-:Y:S02]  /*0080*/  SHF.R.S32.HI R5, RZ, 0x17, R7 ;  /* 0x00000017ff057819 */ /* 0x008fe40000011407 */
[----:B------:R-:W-:Y:S02]  /*0090*/  LOP3.LUT R0, R0, 0xfe, RZ, 0xc0, !PT ;  /* 0x000000fe00007812 */ /* 0x000fe400078ec0ff */
[----:B------:R-:W-:Y:S02]  /*00a0*/  SGXT R5, R5, 0x1 ;  /* 0x000000010505781a */ /* 0x000fe40000000200 */
[----:B------:R-:W-:Y:S02]  /*00b0*/  LEA R0, R7, R0, 0x8 ;  /* 0x0000000007007211 */ /* 0x000fe400078e40ff */
[----:B------:R-:W1:Y:S02]  /*00c0*/  LDC.64 R6, c[0x0][0x218] ;  /* 0x00008600ff067b82 */ /* 0x000e640000000a00 */
[----:B------:R-:W-:-:S04]  /*00d0*/  LEA.HI R5, R5, R0, RZ, 0xd ;  /* 0x0000000005057211 */ /* 0x000fc800078f68ff */
[----:B------:R-:W-:-:S04]  /*00e0*/  LOP3.LUT R5, R5, 0xffffe000, RZ, 0xc0, !PT ;  /* 0xffffe00005057812 */ /* 0x000fc800078ec0ff */
[----:B------:R-:W-:Y:S02]  /*00f0*/  IADD3 R13, R0, -R5, RZ ;  /* 0x80000005000d7210 */ /* 0x000fe40007ffe0ff */
[----:B------:R-:W3:Y:S03]  /*0100*/  LDC.64 R4, c[0x0][0x210] ;  /* 0x00008400ff047b82 */ /* 0x000ee60000000a00 */
[----:B--2---:R-:W-:-:S06]  /*0110*/  IMAD.WIDE R2, R13, 0x4, R2 ;  /* 0x000000040d027825 */ /* 0x004fcc00078e0202 */
[----:B------:R-:W2:Y:S01]  /*0120*/  LDG.E.EL.64 R2, desc[UR4][R2.64] ;  /* 0x0000000402027981 */ /* 0x000ea2000c2e1b00 */
[----:B-1----:R-:W-:-:S04]  /*0130*/  IMAD.WIDE R6, R13, 0x4, R6 ;  /* 0x000000040d067825 */ /* 0x002fc800078e0206 */
[C---:B----4-:R-:W-:Y:S02]  /*0140*/  IMAD.WIDE R8, R13.reuse, 0x4, R8 ;  /* 0x000000040d087825 */ /* 0x050fe400078e0208 */
[----:B------:R-:W4:Y:S02]  /*0150*/  LDG.E.EL.64 R6, desc[UR4][R6.64] ;  /* 0x0000000406067981 */ /* 0x000f24000c2e1b00 */
[----:B-----5:R-:W-:Y:S02]  /*0160*/  IMAD.WIDE R10, R13, 0x4, R10 ;  /* 0x000000040d0a7825 */ /* 0x020fe400078e020a */
[----:B------:R-:W5:Y:S02]  /*0170*/  LDG.E.EL.64 R8, desc[UR4][R8.64] ;  /* 0x0000000408087981 */ /* 0x000f64000c2e1b00 */
[----:B---3--:R-:W-:Y:S02]  /*0180*/  IMAD.WIDE R4, R0, 0x4, R4 ;  /* 0x0000000400047825 */ /* 0x008fe400078e0204 */
[----:B------:R-:W5:Y:S04]  /*0190*/  LDG.E.EL.64 R10, desc[UR4][R10.64] ;  /* 0x000000040a0a7981 */ /* 0x000f68000c2e1b00 */
[----:B------:R-:W4:Y:S01]  /*01a0*/  LDG.E.64 R4, desc[UR4][R4.64] ;  /* 0x0000000404047981 */ /* 0x000f22000c1e1b00 */
[----:B------:R-:W-:Y:S01]  /*01b0*/  HFMA2.MMA R14, -RZ, RZ, 1.625, 0 ;  /* 0x3e800000ff0e7435 */ /* 0x000fe200000001ff */
[----:B--2---:R-:W-:Y:S01]  /*01c0*/  FADD R2, R2, 9.9999997473787516356e-06 ;  /* 0x3727c5ac02027421 */ /* 0x004fe20000000000 */
[----:B------:R-:W-:-:S03]  /*01d0*/  FADD R3, R3, 9.9999997473787516356e-06 ;  /* 0x3727c5ac03037421 */ /* 0x000fc60000000000 */
[----:B------:R-:W1:Y:S08]  /*01e0*/  MUFU.SQRT R12, R2 ;  /* 0x00000002000c7308 */ /* 0x000e700000002000 */
[----:B------:R2:W3:Y:S01]  /*01f0*/  MUFU.SQRT R13, R3 ;  /* 0x00000003000d7308 */ /* 0x0004e20000002000 */
[C---:B-1----:R-:W-:Y:S02]  /*0200*/  FSETP.GT.AND P0, PT, R12.reuse, 8.50705917302346158658e+37, PT ;  /* 0x7e8000000c00780b */ /* 0x042fe40003f04000 */
[----:B------:R-:W-:Y:S01]  /*0210*/  FSETP.GEU.AND P2, PT, R12, 1.175494350822287508e-38, PT ;  /* 0x008000000c00780b */ /* 0x000fe20003f4e000 */
[----:B--2---:R-:W1:Y:S01]  /*0220*/  LDC.64 R2, c[0x0][0x238] ;  /* 0x00008e00ff027b82 */ /* 0x004e620000000a00 */
[----:B---3--:R-:W-:-:S02]  /*0230*/  FSETP.GT.AND P1, PT, R13, 8.50705917302346158658e+37, PT ;  /* 0x7e8000000d00780b */ /* 0x008fc40003f24000 */
[----:B------:R-:W-:-:S07]  /*0240*/  FSETP.GEU.AND P3, PT, R13, 1.175494350822287508e-38, PT ;  /* 0x008000000d00780b */ /* 0x000fce0003f6e000 */
[----:B------:R-:W-:-:S04]  /*0250*/  @P0 FMUL R12, R12, 0.25 ;  /* 0x3e8000000c0c0820 */ /* 0x000fc80000400000 */
[----:B------:R-:W-:Y:S01]  /*0260*/  @!P2 FMUL R12, R12, 16777216 ;  /* 0x4b8000000c0ca820 */ /* 0x000fe20000400000 */
[----:B------:R-:W-:-:S04]  /*0270*/  @P1 FMUL R13, R13, 0.25 ;  /* 0x3e8000000d0d1820 */ /* 0x000fc80000400000 */
[----:B------:R-:W-:Y:S01]  /*0280*/  @!P3 FMUL R13, R13, 16777216 ;  /* 0x4b8000000d0db820 */ /* 0x000fe20000400000 */
[----:B------:R-:W2:Y:S01]  /*0290*/  MUFU.RCP R12, R12 ;  /* 0x0000000c000c7308 */ /* 0x000ea20000001000 */
[----:B------:R-:W-:-:S07]  /*02a0*/  FSEL R15, R14, 1, P0 ;  /* 0x3f8000000e0f7808 */ /* 0x000fce0000000000 */
[----:B------:R-:W3:Y:S01]  /*02b0*/  MUFU.RCP R13, R13 ;  /* 0x0000000d000d7308 */ /* 0x000ee20000001000 */
[----:B------:R-:W-:Y:S01]  /*02c0*/  FSEL R14, R14, 1, P1 ;  /* 0x3f8000000e0e7808 */ /* 0x000fe20000800000 */
[----:B------:R-:W-:-:S04]  /*02d0*/  @!P2 FMUL R15, R15, 16777216 ;  /* 0x4b8000000f0fa820 */ /* 0x000fc80000400000 */
[----:B------:R-:W-:Y:S01]  /*02e0*/  @!P3 FMUL R14, R14, 16777216 ;  /* 0x4b8000000e0eb820 */ /* 0x000fe20000400000 */
[----:B----4-:R-:W-:Y:S01]  /*02f0*/  FADD R5, R5, -R7 ;  /* 0x8000000705057221 */ /* 0x010fe20000000000 */
[----:B------:R-:W-:Y:S01]  /*0300*/  FADD R4, R4, -R6 ;  /* 0x8000000604047221 */ /* 0x000fe20000000000 */
[----:B--2---:R-:W-:Y:S01]  /*0310*/  FMUL R15, R12, R15 ;  /* 0x0000000f0c0f7220 */ /* 0x004fe20000400000 */
[----:B---3--:R-:W-:-:S03]  /*0320*/  FMUL R14, R13, R14 ;  /* 0x0000000e0d0e7220 */ /* 0x008fc60000400000 */
[----:B------:R-:W-:Y:S01]  /*0330*/  FMUL R15, R4, R15 ;  /* 0x0000000f040f7220 */ /* 0x000fe20000400000 */
[----:B------:R-:W-:-:S03]  /*0340*/  FMUL R14, R5, R14 ;  /* 0x0000000e050e7220 */ /* 0x000fc60000400000 */
[----:B-----5:R-:W-:Y:S01]  /*0350*/  FFMA R8, R8, R15, R10 ;  /* 0x0000000f08087223 */ /* 0x020fe2000000000a */
[----:B------:R-:W-:-:S04]  /*0360*/  FFMA R9, R9, R14, R11 ;  /* 0x0000000e09097223 */ /* 0x000fc8000000000b */
[----:B------:R-:W-:Y:S02]  /*0370*/  FSETP.GEU.AND P0, PT, R8, RZ, PT ;  /* 0x000000ff0800720b */ /* 0x000fe40003f0e000 */
[C---:B------:R-:W-:Y:S01]  /*0380*/  FSETP.GEU.AND P1, PT, R9.reuse, RZ, PT ;  /* 0x000000ff0900720b */ /* 0x040fe20003f2e000 */
[----:B-1----:R-:W-:Y:S01]  /*0390*/  IMAD.WIDE R2, R0, 0x4, R2 ;  /* 0x0000000400027825 */ /* 0x002fe200078e0202 */
[----:B------:R-:W-:Y:S02]  /*03a0*/  FSEL R8, R8, RZ, P0 ;  /* 0x000000ff08087208 */ /* 0x000fe40000000000 */
[----:B------:R-:W-:-:S05]  /*03b0*/  FSEL R9, R9, RZ, P1 ;  /* 0x000000ff09097208 */ /* 0x000fca0000800000 */
[----:B------:R-:W-:Y:S01]  /*03c0*/  STG.E.64 desc[UR4][R2.64], R8 ;  /* 0x0000000802007986 */ /* 0x000fe2000c101b04 */
[----:B------:R-:W-:Y:S05]  /*03d0*/  EXIT ;  /* 0x000000000000794d */ /* 0x000fea0003800000 */
.L_x_0:
[----:B------:R-:W-:-:S00]  /*03e0*/  BRA `(.L_x_0) ;  /* 0xfffffffc00fc7947 */ /* 0x000fc0000383ffff */
[----:B------:R-:W-:-:S00]  /*03f0*/  NOP ;  /* 0x0000000000007918 */ /* 0x000fc00000000000 */
        /* <DEDUP_REMOVED lines=8> */
.L_x_1:


//--------------------- .nv.global.init           --------------------------
	.section	.nv.global.init,"aw",@progbits
.nv.global.init:
	.type		_$_str,@object
	.size		_$_str,(_$_str_$_2 - _$_str)
_$_str:
        /*0000*/ 	.byte	0x5f, 0x5f, 0x43, 0x55, 0x44, 0x41, 0x5f, 0x46, 0x54, 0x5a, 0x00
	.type		_$_str_$_2,@object
	.size		_$_str_$_2,(.L_1 - _$_str_$_2)
_$_str_$_2:
        /*000b*/ 	.byte	0x5f, 0x5f, 0x43, 0x55, 0x44, 0x41, 0x5f, 0x50, 0x52, 0x45, 0x43, 0x5f, 0x53, 0x51, 0x52, 0x54
        /*001b*/ 	.byte	0x00
.L_1:


//--------------------- .nv.constant0.triton_poi_fused__native_batch_norm_legit_no_training_relu_49 --------------------------
	.section	.nv.constant0.triton_poi_fused__native_batch_norm_legit_no_training_relu_49,"a",@progbits
	.sectionflags	@""
	.align	4
.nv.constant0.triton_poi_fused__native_batch_norm_legit_no_training_relu_49:
	.zero		580
